	.headerflags	@"EF_CUDA_TEXMODE_UNIFIED EF_CUDA_64BIT_ADDRESS EF_CUDA_ACCELERATORS EF_CUDA_SM90 EF_CUDA_VIRTUAL_SM(EF_CUDA_SM90)"
	.elftype	@"ET_EXEC"


//--------------------- .nv.info                  --------------------------
	.section	.nv.info,"",@"SHT_CUDA_INFO"
	.align	4


	//----- nvinfo : EIATTR_REGCOUNT
	.align		4
        /*0000*/ 	.byte	0x04, 0x2f
        /*0002*/ 	.short	(.L_1 - .L_0)
	.align		4
.L_0:
        /*0004*/ 	.word	index@(triton_poi_fused_any_eq_3)
        /*0008*/ 	.word	0x00000006


	//----- nvinfo : EIATTR_MIN_STACK_SIZE
	.align		4
.L_1:
        /*000c*/ 	.byte	0x04, 0x12
        /*000e*/ 	.short	(.L_3 - .L_2)
	.align		4
.L_2:
        /*0010*/ 	.word	index@(triton_poi_fused_any_eq_3)
        /*0014*/ 	.word	0x00000000


	//----- nvinfo : EIATTR_FRAME_SIZE
	.align		4
.L_3:
        /*0018*/ 	.byte	0x04, 0x11
        /*001a*/ 	.short	(.L_5 - .L_4)
	.align		4
.L_4:
        /*001c*/ 	.word	index@(triton_poi_fused_any_eq_3)
        /*0020*/ 	.word	0x00000000


	//----- nvinfo : EIATTR_MIN_STACK_SIZE
	.align		4
.L_5:
        /*0024*/ 	.byte	0x04, 0x12
        /*0026*/ 	.short	(.L_7 - .L_6)
	.align		4
.L_6:
        /*0028*/ 	.word	index@(triton_poi_fused_any_eq_3)
        /*002c*/ 	.word	0x00000000
.L_7:


//--------------------- .nv.info.triton_poi_fused_any_eq_3 --------------------------
	.section	.nv.info.triton_poi_fused_any_eq_3,"",@"SHT_CUDA_INFO"
	.sectionflags	@""
	.align	4


	//----- nvinfo : EIATTR_CUDA_API_VERSION
	.align		4
        /*0000*/ 	.byte	0x04, 0x37
        /*0002*/ 	.short	(.L_9 - .L_8)
.L_8:
        /*0004*/ 	.word	0x0000007c


	//----- nvinfo : EIATTR_KPARAM_INFO
	.align		4
.L_9:
        /*0008*/ 	.byte	0x04, 0x17
        /*000a*/ 	.short	(.L_11 - .L_10)
.L_10:
        /*000c*/ 	.word	0x00000000
        /*0010*/ 	.short	0x0000
        /*0012*/ 	.short	0x0000
        /*0014*/ 	.byte	0x00, 0xf4, 0x21, 0x00


	//----- nvinfo : EIATTR_SPARSE_MMA_MASK
	.align		4
.L_11:
        /*0018*/ 	.byte	0x03, 0x50
        /*001a*/ 	.short	0x0000


	//----- nvinfo : EIATTR_MAXREG_COUNT
	.align		4
        /*001c*/ 	.byte	0x03, 0x1b
        /*001e*/ 	.short	0x00ff


	//----- nvinfo : EIATTR_EXIT_INSTR_OFFSETS
	.align		4
        /*0020*/ 	.byte	0x04, 0x1c
        /*0022*/ 	.short	(.L_13 - .L_12)


	//   ....[0]....
.L_12:
        /*0024*/ 	.word	0x00000030


	//   ....[1]....
        /*0028*/ 	.word	0x00000070


	//----- nvinfo : EIATTR_REQNTID
	.align		4
.L_13:
        /*002c*/ 	.byte	0x04, 0x10
        /*002e*/ 	.short	(.L_15 - .L_14)
.L_14:
        /*0030*/ 	.word	0x00000020
        /*0034*/ 	.word	0x00000001
        /*0038*/ 	.word	0x00000001


	//----- nvinfo : EIATTR_CBANK_PARAM_SIZE
	.align		4
.L_15:
        /*003c*/ 	.byte	0x03, 0x19
        /*003e*/ 	.short	0x0008


	//----- nvinfo : EIATTR_PARAM_CBANK
	.align		4
        /*0040*/ 	.byte	0x04, 0x0a
        /*0042*/ 	.short	(.L_17 - .L_16)
	.align		4
.L_16:
        /*0044*/ 	.word	index@(.nv.constant0.triton_poi_fused_any_eq_3)
        /*0048*/ 	.short	0x0210
        /*004a*/ 	.short	0x0008


	//----- nvinfo : EIATTR_SW_WAR
	.align		4
.L_17:
        /*004c*/ 	.byte	0x04, 0x36
        /*004e*/ 	.short	(.L_19 - .L_18)
.L_18:
        /*0050*/ 	.word	0x00000008
.L_19:


//--------------------- .nv.callgraph             --------------------------
	.section	.nv.callgraph,"",@"SHT_CUDA_CALLGRAPH"
	.align	4
	.sectionentsize	8
	.align		4
        /*0000*/ 	.word	0x00000000
	.align		4
        /*0004*/ 	.word	0xffffffff
	.align		4
        /*0008*/ 	.word	0x00000000
	.align		4
        /*000c*/ 	.word	0xfffffffe
	.align		4
        /*0010*/ 	.word	0x00000000
	.align		4
        /*0014*/ 	.word	0xfffffffd
	.align		4
        /*0018*/ 	.word	0x00000000
	.align		4
        /*001c*/ 	.word	0xfffffffc


//--------------------- .text.triton_poi_fused_any_eq_3 --------------------------
	.section	.text.triton_poi_fused_any_eq_3,"ax",@progbits
	.align	128
        .global         triton_poi_fused_any_eq_3
        .type           triton_poi_fused_any_eq_3,@function
        .size           triton_poi_fused_any_eq_3,(.L_x_1 - triton_poi_fused_any_eq_3)
        .other          triton_poi_fused_any_eq_3,@"STO_CUDA_ENTRY STV_DEFAULT"
triton_poi_fused_any_eq_3:
.text.triton_poi_fused_any_eq_3:
[----:B------:R-:W0:Y:S02]  /*0000*/  LDC R1, c[0x0][0x28] ;  /* 0x00000a00ff017b82 */ /* 0x000e240000000800 */
[----:B------:R-:W1:Y:S02]  /*0010*/  S2R R0, SR_TID.X ;  /* 0x0000000000007919 */ /* 0x000e640000002100 */
[----:B-1----:R-:W-:-:S13]  /*0020*/  LOP3.LUT P0, RZ, R0, 0x1f, RZ, 0xc0, !PT ;  /* 0x0000001f00ff7812 */ /* 0x002fda000780c0ff */
[----:B------:R-:W-:Y:S05]  /*0030*/  @P0 EXIT ;  /* 0x000000000000094d */ /* 0x000fea0003800000 */
[----:B------:R-:W0:Y:S01]  /*0040*/  LDC.64 R2, c[0x0][0x210] ;  /* 0x00008400ff027b82 */ /* 0x000e220000000a00 */
[----:B------:R-:W-:Y:S02]  /*0050*/  ULDC.64 UR4, c[0x0][0x208] ;  /* 0x0000820000047ab9 */ /* 0x000fe40000000a00 */
[----:B0-----:R-:W-:Y:S01]  /*0060*/  STG.E.U8 desc[UR4][R2.64], RZ ;  /* 0x000000ff02007986 */ /* 0x001fe2000c101104 */
[----:B------:R-:W-:Y:S05]  /*0070*/  EXIT ;  /* 0x000000000000794d */ /* 0x000fea0003800000 */
.L_x_0:
[----:B------:R-:W-:-:S00]  /*0080*/  BRA `(.L_x_0) ;  /* 0xfffffffc00fc7947 */ /* 0x000fc0000383ffff */
[----:B------:R-:W-:-:S00]  /*0090*/  NOP ;  /* 0x0000000000007918 */ /* 0x000fc00000000000 */
        /* <DEDUP_REMOVED lines=14> */
.L_x_1:


//--------------------- .nv.constant0.triton_poi_fused_any_eq_3 --------------------------
	.section	.nv.constant0.triton_poi_fused_any_eq_3,"a",@progbits
	.sectionflags	@""
	.align	4
.nv.constant0.triton_poi_fused_any_eq_3:
	.zero		536
